//
// Generated by NVIDIA NVVM Compiler
//
// Compiler Build ID: CL-36424714
// Cuda compilation tools, release 13.0, V13.0.88
// Based on NVVM 20.0.0
//

.version 9.0
.target sm_100
.address_size 64

	// .globl	_Z6kerneliiPfS_

.visible .entry _Z6kerneliiPfS_(
	.param .u32 _Z6kerneliiPfS__param_0,
	.param .u32 _Z6kerneliiPfS__param_1,
	.param .u64 .ptr .align 1 _Z6kerneliiPfS__param_2,
	.param .u64 .ptr .align 1 _Z6kerneliiPfS__param_3
)
{
	.reg .pred 	%p<11>;
	.reg .b32 	%r<50>;
	.reg .b32 	%f<112>;
	.reg .b64 	%rd<40>;

	ld.param.u32 	%r25, [_Z6kerneliiPfS__param_0];
	ld.param.u32 	%r27, [_Z6kerneliiPfS__param_1];
	ld.param.u64 	%rd10, [_Z6kerneliiPfS__param_2];
	ld.param.u64 	%rd9, [_Z6kerneliiPfS__param_3];
	cvta.to.global.u64 	%rd1, %rd10;
	mov.u32 	%r28, %tid.x;
	mov.u32 	%r29, %ctaid.x;
	mov.u32 	%r30, %ntid.x;
	mad.lo.s32 	%r1, %r29, %r30, %r28;
	mov.u32 	%r31, %tid.y;
	mov.u32 	%r32, %ctaid.y;
	mov.u32 	%r33, %ntid.y;
	mad.lo.s32 	%r34, %r32, %r33, %r31;
	max.s32 	%r35, %r1, %r34;
	setp.ge.s32 	%p1, %r35, %r27;
	@%p1 bra 	$L__BB0_15;
	setp.lt.s32 	%p2, %r25, 1;
	mov.f32 	%f111, 0f00000000;
	@%p2 bra 	$L__BB0_14;
	mul.lo.s32 	%r3, %r1, %r25;
	mul.lo.s32 	%r4, %r34, %r25;
	and.b32  	%r5, %r25, 15;
	setp.lt.u32 	%p3, %r25, 16;
	mov.f32 	%f111, 0f00000000;
	mov.b32 	%r46, 0;
	@%p3 bra 	$L__BB0_5;
	and.b32  	%r46, %r25, 2147483632;
	neg.s32 	%r44, %r46;
	add.s64 	%rd2, %rd1, 32;
	mul.wide.u32 	%rd11, %r4, 4;
	add.s64 	%rd38, %rd2, %rd11;
	mov.f32 	%f111, 0f00000000;
	mov.u32 	%r43, %r3;
$L__BB0_4:
	.pragma "nounroll";
	mul.wide.s32 	%rd12, %r43, 4;
	add.s64 	%rd13, %rd2, %rd12;
	ld.global.f32 	%f18, [%rd13+-32];
	ld.global.f32 	%f19, [%rd38+-32];
	fma.rn.f32 	%f20, %f18, %f19, %f111;
	ld.global.f32 	%f21, [%rd13+-28];
	ld.global.f32 	%f22, [%rd38+-28];
	fma.rn.f32 	%f23, %f21, %f22, %f20;
	ld.global.f32 	%f24, [%rd13+-24];
	ld.global.f32 	%f25, [%rd38+-24];
	fma.rn.f32 	%f26, %f24, %f25, %f23;
	ld.global.f32 	%f27, [%rd13+-20];
	ld.global.f32 	%f28, [%rd38+-20];
	fma.rn.f32 	%f29, %f27, %f28, %f26;
	ld.global.f32 	%f30, [%rd13+-16];
	ld.global.f32 	%f31, [%rd38+-16];
	fma.rn.f32 	%f32, %f30, %f31, %f29;
	ld.global.f32 	%f33, [%rd13+-12];
	ld.global.f32 	%f34, [%rd38+-12];
	fma.rn.f32 	%f35, %f33, %f34, %f32;
	ld.global.f32 	%f36, [%rd13+-8];
	ld.global.f32 	%f37, [%rd38+-8];
	fma.rn.f32 	%f38, %f36, %f37, %f35;
	ld.global.f32 	%f39, [%rd13+-4];
	ld.global.f32 	%f40, [%rd38+-4];
	fma.rn.f32 	%f41, %f39, %f40, %f38;
	ld.global.f32 	%f42, [%rd13];
	ld.global.f32 	%f43, [%rd38];
	fma.rn.f32 	%f44, %f42, %f43, %f41;
	ld.global.f32 	%f45, [%rd13+4];
	ld.global.f32 	%f46, [%rd38+4];
	fma.rn.f32 	%f47, %f45, %f46, %f44;
	ld.global.f32 	%f48, [%rd13+8];
	ld.global.f32 	%f49, [%rd38+8];
	fma.rn.f32 	%f50, %f48, %f49, %f47;
	ld.global.f32 	%f51, [%rd13+12];
	ld.global.f32 	%f52, [%rd38+12];
	fma.rn.f32 	%f53, %f51, %f52, %f50;
	ld.global.f32 	%f54, [%rd13+16];
	ld.global.f32 	%f55, [%rd38+16];
	fma.rn.f32 	%f56, %f54, %f55, %f53;
	ld.global.f32 	%f57, [%rd13+20];
	ld.global.f32 	%f58, [%rd38+20];
	fma.rn.f32 	%f59, %f57, %f58, %f56;
	ld.global.f32 	%f60, [%rd13+24];
	ld.global.f32 	%f61, [%rd38+24];
	fma.rn.f32 	%f62, %f60, %f61, %f59;
	ld.global.f32 	%f63, [%rd13+28];
	ld.global.f32 	%f64, [%rd38+28];
	fma.rn.f32 	%f111, %f63, %f64, %f62;
	add.s32 	%r44, %r44, 16;
	add.s32 	%r43, %r43, 16;
	add.s64 	%rd38, %rd38, 64;
	setp.ne.s32 	%p4, %r44, 0;
	@%p4 bra 	$L__BB0_4;
$L__BB0_5:
	setp.eq.s32 	%p5, %r5, 0;
	@%p5 bra 	$L__BB0_14;
	and.b32  	%r13, %r25, 7;
	setp.lt.u32 	%p6, %r5, 8;
	@%p6 bra 	$L__BB0_8;
	add.s32 	%r37, %r46, %r3;
	mul.wide.s32 	%rd14, %r37, 4;
	add.s64 	%rd15, %rd1, %rd14;
	ld.global.f32 	%f66, [%rd15];
	add.s32 	%r38, %r46, %r4;
	mul.wide.u32 	%rd16, %r38, 4;
	add.s64 	%rd17, %rd1, %rd16;
	ld.global.f32 	%f67, [%rd17];
	fma.rn.f32 	%f68, %f66, %f67, %f111;
	ld.global.f32 	%f69, [%rd15+4];
	cvt.u64.u32 	%rd18, %r4;
	cvt.u64.u32 	%rd19, %r46;
	add.s64 	%rd20, %rd19, %rd18;
	shl.b64 	%rd21, %rd20, 2;
	add.s64 	%rd22, %rd1, %rd21;
	ld.global.f32 	%f70, [%rd22+4];
	fma.rn.f32 	%f71, %f69, %f70, %f68;
	ld.global.f32 	%f72, [%rd15+8];
	ld.global.f32 	%f73, [%rd22+8];
	fma.rn.f32 	%f74, %f72, %f73, %f71;
	ld.global.f32 	%f75, [%rd15+12];
	ld.global.f32 	%f76, [%rd22+12];
	fma.rn.f32 	%f77, %f75, %f76, %f74;
	ld.global.f32 	%f78, [%rd15+16];
	ld.global.f32 	%f79, [%rd22+16];
	fma.rn.f32 	%f80, %f78, %f79, %f77;
	ld.global.f32 	%f81, [%rd15+20];
	ld.global.f32 	%f82, [%rd22+20];
	fma.rn.f32 	%f83, %f81, %f82, %f80;
	ld.global.f32 	%f84, [%rd15+24];
	ld.global.f32 	%f85, [%rd22+24];
	fma.rn.f32 	%f86, %f84, %f85, %f83;
	ld.global.f32 	%f87, [%rd15+28];
	ld.global.f32 	%f88, [%rd22+28];
	fma.rn.f32 	%f111, %f87, %f88, %f86;
	add.s32 	%r46, %r46, 8;
$L__BB0_8:
	setp.eq.s32 	%p7, %r13, 0;
	@%p7 bra 	$L__BB0_14;
	and.b32  	%r16, %r25, 3;
	setp.lt.u32 	%p8, %r13, 4;
	@%p8 bra 	$L__BB0_11;
	add.s32 	%r39, %r46, %r3;
	mul.wide.s32 	%rd23, %r39, 4;
	add.s64 	%rd24, %rd1, %rd23;
	ld.global.f32 	%f90, [%rd24];
	add.s32 	%r40, %r46, %r4;
	mul.wide.u32 	%rd25, %r40, 4;
	add.s64 	%rd26, %rd1, %rd25;
	ld.global.f32 	%f91, [%rd26];
	fma.rn.f32 	%f92, %f90, %f91, %f111;
	ld.global.f32 	%f93, [%rd24+4];
	cvt.u64.u32 	%rd27, %r4;
	cvt.u64.u32 	%rd28, %r46;
	add.s64 	%rd29, %rd28, %rd27;
	shl.b64 	%rd30, %rd29, 2;
	add.s64 	%rd31, %rd1, %rd30;
	ld.global.f32 	%f94, [%rd31+4];
	fma.rn.f32 	%f95, %f93, %f94, %f92;
	ld.global.f32 	%f96, [%rd24+8];
	ld.global.f32 	%f97, [%rd31+8];
	fma.rn.f32 	%f98, %f96, %f97, %f95;
	ld.global.f32 	%f99, [%rd24+12];
	ld.global.f32 	%f100, [%rd31+12];
	fma.rn.f32 	%f111, %f99, %f100, %f98;
	add.s32 	%r46, %r46, 4;
$L__BB0_11:
	setp.eq.s32 	%p9, %r16, 0;
	@%p9 bra 	$L__BB0_14;
	add.s32 	%r41, %r46, %r4;
	mul.wide.u32 	%rd32, %r41, 4;
	add.s64 	%rd39, %rd1, %rd32;
	add.s32 	%r49, %r46, %r3;
	neg.s32 	%r48, %r16;
$L__BB0_13:
	.pragma "nounroll";
	mul.wide.s32 	%rd33, %r49, 4;
	add.s64 	%rd34, %rd1, %rd33;
	ld.global.f32 	%f101, [%rd34];
	ld.global.f32 	%f102, [%rd39];
	fma.rn.f32 	%f111, %f101, %f102, %f111;
	add.s64 	%rd39, %rd39, 4;
	add.s32 	%r49, %r49, 1;
	add.s32 	%r48, %r48, 1;
	setp.ne.s32 	%p10, %r48, 0;
	@%p10 bra 	$L__BB0_13;
$L__BB0_14:
	mad.lo.s32 	%r42, %r27, %r34, %r1;
	cvta.to.global.u64 	%rd35, %rd9;
	mul.wide.s32 	%rd36, %r42, 4;
	add.s64 	%rd37, %rd35, %rd36;
	st.global.f32 	[%rd37], %f111;
$L__BB0_15:
	ret;

}


// ===== COMPILED SASS (sm_100) =====

	.target	sm_100

	.elftype	@"ET_EXEC"


//--------------------- .note.nv.tkinfo           --------------------------
	.section	.note.nv.tkinfo,"",@"SHT_NOTE"
	.sectionflags	@"SHF_NOTE_NV_TKINFO"
	.tkinfo
        /*0018*/ 	.word	0x00000002
        /*0030*/ 	.string	""
        /*0030*/ 	.string	"ptxas"
        /*0030*/ 	.string	"Cuda compilation tools, release 13.0, V13.0.88"
        /*0030*/ 	.string	"Build cuda_13.0.r13.0/compiler.36424714_0"
        /*0030*/ 	.string	"-arch sm_100 -m 64 "



//--------------------- .note.nv.cuinfo           --------------------------
	.section	.note.nv.cuinfo,"",@"SHT_NOTE"
	.sectionflags	@"SHF_NOTE_NV_CUINFO"
        /*0018*/ 	.short	0x0002
        /*001a*/ 	.short	0x0064
        /*001c*/ 	.short	0x0082
	.zero		2


//--------------------- .nv.info                  --------------------------
	.section	.nv.info,"",@"SHT_CUDA_INFO"
	.align	4


	//----- nvinfo : EIATTR_REGCOUNT
	.align		4
        /*0000*/ 	.byte	0x04, 0x2f
        /*0002*/ 	.short	(.L_1 - .L_0)
	.align		4
.L_0:
        /*0004*/ 	.word	index@(_Z6kerneliiPfS_)
        /*0008*/ 	.word	0x00000020


	//----- nvinfo : EIATTR_FRAME_SIZE
	.align		4
.L_1:
        /*000c*/ 	.byte	0x04, 0x11
        /*000e*/ 	.short	(.L_3 - .L_2)
	.align		4
.L_2:
        /*0010*/ 	.word	index@(_Z6kerneliiPfS_)
        /*0014*/ 	.word	0x00000000


	//----- nvinfo : EIATTR_MIN_STACK_SIZE
	.align		4
.L_3:
        /*0018*/ 	.byte	0x04, 0x12
        /*001a*/ 	.short	(.L_5 - .L_4)
	.align		4
.L_4:
        /*001c*/ 	.word	index@(_Z6kerneliiPfS_)
        /*0020*/ 	.word	0x00000000
.L_5:


//--------------------- .nv.compat                --------------------------
	.section	.nv.compat,"",@"SHT_CUDA_COMPAT_INFO"
	.align	4
        /*0000*/ 	.byte	0x02, 0x09, 0x00, 0x00, 0x02, 0x02, 0x01, 0x00, 0x02, 0x05, 0x05, 0x00, 0x03, 0x07, 0x01, 0x01
        /*0010*/ 	.byte	0x02, 0x03, 0x00, 0x00, 0x02, 0x06, 0x01, 0x00, 0x04, 0x0b, 0x08, 0x00, 0x09, 0x00, 0x00, 0x00
        /*0020*/ 	.byte	0x00, 0x00, 0x00, 0x00


//--------------------- .nv.info._Z6kerneliiPfS_  --------------------------
	.section	.nv.info._Z6kerneliiPfS_,"",@"SHT_CUDA_INFO"
	.sectionflags	@""
	.align	4


	//----- nvinfo : EIATTR_CUDA_API_VERSION
	.align		4
        /*0000*/ 	.byte	0x04, 0x37
        /*0002*/ 	.short	(.L_7 - .L_6)
.L_6:
        /*0004*/ 	.word	0x00000082


	//----- nvinfo : EIATTR_KPARAM_INFO
	.align		4
.L_7:
        /*0008*/ 	.byte	0x04, 0x17
        /*000a*/ 	.short	(.L_9 - .L_8)
.L_8:
        /*000c*/ 	.word	0x00000000
        /*0010*/ 	.short	0x0003
        /*0012*/ 	.short	0x0010
        /*0014*/ 	.byte	0x00, 0xf5, 0x21, 0x00


	//----- nvinfo : EIATTR_KPARAM_INFO
	.align		4
.L_9:
        /*0018*/ 	.byte	0x04, 0x17
        /*001a*/ 	.short	(.L_11 - .L_10)
.L_10:
        /*001c*/ 	.word	0x00000000
        /*0020*/ 	.short	0x0002
        /*0022*/ 	.short	0x0008
        /*0024*/ 	.byte	0x00, 0xf5, 0x21, 0x00


	//----- nvinfo : EIATTR_KPARAM_INFO
	.align		4
.L_11:
        /*0028*/ 	.byte	0x04, 0x17
        /*002a*/ 	.short	(.L_13 - .L_12)
.L_12:
        /*002c*/ 	.word	0x00000000
        /*0030*/ 	.short	0x0001
        /*0032*/ 	.short	0x0004
        /*0034*/ 	.byte	0x00, 0xf0, 0x11, 0x00


	//----- nvinfo : EIATTR_KPARAM_INFO
	.align		4
.L_13:
        /*0038*/ 	.byte	0x04, 0x17
        /*003a*/ 	.short	(.L_15 - .L_14)
.L_14:
        /*003c*/ 	.word	0x00000000
        /*0040*/ 	.short	0x0000
        /*0042*/ 	.short	0x0000
        /*0044*/ 	.byte	0x00, 0xf0, 0x11, 0x00


	//----- nvinfo : EIATTR_SPARSE_MMA_MASK
	.align		4
.L_15:
        /*0048*/ 	.byte	0x03, 0x50
        /*004a*/ 	.short	0x0000


	//----- nvinfo : EIATTR_MAXREG_COUNT
	.align		4
        /*004c*/ 	.byte	0x03, 0x1b
        /*004e*/ 	.short	0x00ff


	//----- nvinfo : EIATTR_MERCURY_ISA_VERSION
	.align		4
        /*0050*/ 	.byte	0x03, 0x5f
        /*0052*/ 	.short	0x0101


	//----- nvinfo : EIATTR_VRC_CTA_INIT_COUNT
	.align		4
        /*0054*/ 	.byte	0x02, 0x4a
	.zero		1
	.zero		1


	//----- nvinfo : EIATTR_EXIT_INSTR_OFFSETS
	.align		4
        /*0058*/ 	.byte	0x04, 0x1c
        /*005a*/ 	.short	(.L_17 - .L_16)


	//   ....[0]....
.L_16:
        /*005c*/ 	.word	0x000000c0


	//   ....[1]....
        /*0060*/ 	.word	0x00000b70


	//----- nvinfo : EIATTR_CBANK_PARAM_SIZE
	.align		4
.L_17:
        /*0064*/ 	.byte	0x03, 0x19
        /*0066*/ 	.short	0x0018


	//----- nvinfo : EIATTR_PARAM_CBANK
	.align		4
        /*0068*/ 	.byte	0x04, 0x0a
        /*006a*/ 	.short	(.L_19 - .L_18)
	.align		4
.L_18:
        /*006c*/ 	.word	index@(.nv.constant0._Z6kerneliiPfS_)
        /*0070*/ 	.short	0x0380
        /*0072*/ 	.short	0x0018


	//----- nvinfo : EIATTR_SW_WAR
	.align		4
.L_19:
        /*0074*/ 	.byte	0x04, 0x36
        /*0076*/ 	.short	(.L_21 - .L_20)
.L_20:
        /*0078*/ 	.word	0x00000008
.L_21:


//--------------------- .nv.callgraph             --------------------------
	.section	.nv.callgraph,"",@"SHT_CUDA_CALLGRAPH"
	.align	4
	.sectionentsize	8
	.align		4
        /*0000*/ 	.word	0x00000000
	.align		4
        /*0004*/ 	.word	0xffffffff
	.align		4
        /*0008*/ 	.word	0x00000000
	.align		4
        /*000c*/ 	.word	0xfffffffe
	.align		4
        /*0010*/ 	.word	0x00000000
	.align		4
        /*0014*/ 	.word	0xfffffffd
	.align		4
        /*0018*/ 	.word	0x00000000
	.align		4
        /*001c*/ 	.word	0xfffffffc


//--------------------- .text._Z6kerneliiPfS_     --------------------------
	.section	.text._Z6kerneliiPfS_,"ax",@progbits
	.align	128
        .global         _Z6kerneliiPfS_
        .type           _Z6kerneliiPfS_,@function
        .size           _Z6kerneliiPfS_,(.L_x_7 - _Z6kerneliiPfS_)
        .other          _Z6kerneliiPfS_,@"STO_CUDA_ENTRY STV_DEFAULT"
_Z6kerneliiPfS_:
.text._Z6kerneliiPfS_:
[----:B------:R-:W-:Y:S01]  /*0000*/  LDC R1, c[0x0][0x37c] ;  /* 0x0000df00ff017b82 */ /* 0x000fe20000000800 */
[----:B------:R-:W0:Y:S07]  /*0010*/  S2R R0, SR_TID.X ;  /* 0x0000000000007919 */ /* 0x000e2e0000002100 */
[----:B------:R-:W0:Y:S01]  /*0020*/  LDC R3, c[0x0][0x360] ;  /* 0x0000d800ff037b82 */ /* 0x000e220000000800 */
[----:B------:R-:W1:Y:S01]  /*0030*/  LDCU UR9, c[0x0][0x384] ;  /* 0x00007080ff0977ac */ /* 0x000e620008000800 */
[----:B------:R-:W2:Y:S06]  /*0040*/  S2R R9, SR_TID.Y ;  /* 0x0000000000097919 */ /* 0x000eac0000002200 */
[----:B------:R-:W0:Y:S08]  /*0050*/  S2UR UR4, SR_CTAID.X ;  /* 0x00000000000479c3 */ /* 0x000e300000002500 */
[----:B------:R-:W2:Y:S08]  /*0060*/  S2UR UR5, SR_CTAID.Y ;  /* 0x00000000000579c3 */ /* 0x000eb00000002600 */
[----:B------:R-:W2:Y:S01]  /*0070*/  LDC R2, c[0x0][0x364] ;  /* 0x0000d900ff027b82 */ /* 0x000ea20000000800 */
[----:B0-----:R-:W-:-:S02]  /*0080*/  IMAD R0, R3, UR4, R0 ;  /* 0x0000000403007c24 */ /* 0x001fc4000f8e0200 */
[----:B--2---:R-:W-:-:S05]  /*0090*/  IMAD R9, R2, UR5, R9 ;  /* 0x0000000502097c24 */ /* 0x004fca000f8e0209 */
[----:B------:R-:W-:-:S04]  /*00a0*/  VIMNMX R2, PT, PT, R0, R9, !PT ;  /* 0x0000000900027248 */ /* 0x000fc80007fe0100 */
[----:B-1----:R-:W-:-:S13]  /*00b0*/  ISETP.GE.AND P0, PT, R2, UR9, PT ;  /* 0x0000000902007c0c */ /* 0x002fda000bf06270 */
[----:B------:R-:W-:Y:S05]  /*00c0*/  @P0 EXIT ;  /* 0x000000000000094d */ /* 0x000fea0003800000 */
[----:B------:R-:W0:Y:S01]  /*00d0*/  LDCU UR6, c[0x0][0x380] ;  /* 0x00007000ff0677ac */ /* 0x000e220008000800 */
[----:B------:R-:W-:Y:S01]  /*00e0*/  HFMA2 R10, -RZ, RZ, 0, 0 ;  /* 0x00000000ff0a7431 */ /* 0x000fe200000001ff */
[----:B------:R-:W1:Y:S01]  /*00f0*/  LDCU.64 UR10, c[0x0][0x358] ;  /* 0x00006b00ff0a77ac */ /* 0x000e620008000a00 */
[----:B0-----:R-:W-:-:S09]  /*0100*/  UISETP.GE.AND UP0, UPT, UR6, 0x1, UPT ;  /* 0x000000010600788c */ /* 0x001fd2000bf06270 */
[----:B-1----:R-:W-:Y:S05]  /*0110*/  BRA.U !UP0, `(.L_x_0) ;  /* 0x0000000908847547 */ /* 0x002fea000b800000 */
[----:B------:R-:W-:Y:S02]  /*0120*/  UISETP.GE.U32.AND UP1, UPT, UR6, 0x10, UPT ;  /* 0x000000100600788c */ /* 0x000fe4000bf26070 */
[----:B------:R-:W-:Y:S01]  /*0130*/  IMAD R8, R0, UR6, RZ ;  /* 0x0000000600087c24 */ /* 0x000fe2000f8e02ff */
[----:B------:R-:W-:Y:S02]  /*0140*/  ULOP3.LUT UR7, UR6, 0xf, URZ, 0xc0, !UPT ;  /* 0x0000000f06077892 */ /* 0x000fe4000f8ec0ff */
[----:B------:R-:W-:Y:S01]  /*0150*/  IMAD R13, R9, UR6, RZ ;  /* 0x00000006090d7c24 */ /* 0x000fe2000f8e02ff */
[----:B------:R-:W-:Y:S01]  /*0160*/  MOV R10, RZ ;  /* 0x000000ff000a7202 */ /* 0x000fe20000000f00 */
[----:B------:R-:W-:Y:S01]  /*0170*/  UMOV UR4, URZ ;  /* 0x000000ff00047c82 */ /* 0x000fe20008000000 */
[----:B------:R-:W-:Y:S01]  /*0180*/  UISETP.NE.AND UP0, UPT, UR7, URZ, UPT ;  /* 0x000000ff0700728c */ /* 0x000fe2000bf05270 */
[----:B------:R-:W-:Y:S10]  /*0190*/  BRA.U !UP1, `(.L_x_1) ;  /* 0x0000000509047547 */ /* 0x000ff4000b800000 */
[----:B------:R-:W0:Y:S01]  /*01a0*/  LDCU.64 UR4, c[0x0][0x388] ;  /* 0x00007100ff0477ac */ /* 0x000e220008000a00 */
[----:B------:R-:W-:Y:S02]  /*01b0*/  MOV R10, RZ ;  /* 0x000000ff000a7202 */ /* 0x000fe40000000f00 */
[----:B------:R-:W-:Y:S01]  /*01c0*/  MOV R11, R8 ;  /* 0x00000008000b7202 */ /* 0x000fe20000000f00 */
[----:B0-----:R-:W-:-:S04]  /*01d0*/  UIADD3 UR4, UP1, UPT, UR4, 0x20, URZ ;  /* 0x0000002004047890 */ /* 0x001fc8000ff3e0ff */
[----:B------:R-:W-:Y:S02]  /*01e0*/  UIADD3.X UR5, UPT, UPT, URZ, UR5, URZ, UP1, !UPT ;  /* 0x00000005ff057290 */ /* 0x000fe40008ffe4ff */
[----:B------:R-:W-:Y:S01]  /*01f0*/  MOV R2, UR4 ;  /* 0x0000000400027c02 */ /* 0x000fe20008000f00 */
[----:B------:R-:W-:-:S03]  /*0200*/  ULOP3.LUT UR4, UR6, 0x7ffffff0, URZ, 0xc0, !UPT ;  /* 0x7ffffff006047892 */ /* 0x000fc6000f8ec0ff */
[----:B------:R-:W-:Y:S01]  /*0210*/  MOV R3, UR5 ;  /* 0x0000000500037c02 */ /* 0x000fe20008000f00 */
[----:B------:R-:W-:Y:S02]  /*0220*/  UIADD3 UR5, UPT, UPT, -UR4, URZ, URZ ;  /* 0x000000ff04057290 */ /* 0x000fe4000fffe1ff */
[----:B------:R-:W-:-:S10]  /*0230*/  IMAD.WIDE.U32 R4, R13, 0x4, R2 ;  /* 0x000000040d047825 */ /* 0x000fd400078e0002 */
.L_x_2:
[----:B------:R-:W-:Y:S01]  /*0240*/  IMAD.WIDE R6, R11, 0x4, R2 ;  /* 0x000000040b067825 */ /* 0x000fe200078e0202 */
[----:B------:R-:W2:Y:S04]  /*0250*/  LDG.E R12, desc[UR10][R4.64+-0x20] ;  /* 0xffffe00a040c7981 */ /* 0x000ea8000c1e1900 */
[----:B------:R-:W2:Y:S04]  /*0260*/  LDG.E R15, desc[UR10][R6.64+-0x20] ;  /* 0xffffe00a060f7981 */ /* 0x000ea8000c1e1900 */
[----:B------:R-:W3:Y:S04]  /*0270*/  LDG.E R24, desc[UR10][R4.64+-0x1c] ;  /* 0xffffe40a04187981 */ /* 0x000ee8000c1e1900 */
[----:B------:R-:W3:Y:S04]  /*0280*/  LDG.E R27, desc[UR10][R6.64+-0x1c] ;  /* 0xffffe40a061b7981 */ /* 0x000ee8000c1e1900 */
[----:B------:R-:W4:Y:S04]  /*0290*/  LDG.E R21, desc[UR10][R4.64+-0x18] ;  /* 0xffffe80a04157981 */ /* 0x000f28000c1e1900 */
[----:B------:R-:W4:Y:S04]  /*02a0*/  LDG.E R16, desc[UR10][R6.64+-0x18] ;  /* 0xffffe80a06107981 */ /* 0x000f28000c1e1900 */
[----:B------:R-:W5:Y:S04]  /*02b0*/  LDG.E R18, desc[UR10][R4.64+-0x14] ;  /* 0xffffec0a04127981 */ /* 0x000f68000c1e1900 */
[----:B------:R-:W5:Y:S04]  /*02c0*/  LDG.E R23, desc[UR10][R6.64+-0x14] ;  /* 0xffffec0a06177981 */ /* 0x000f68000c1e1900 */
[----:B------:R-:W5:Y:S04]  /*02d0*/  LDG.E R20, desc[UR10][R4.64+-0x10] ;  /* 0xfffff00a04147981 */ /* 0x000f68000c1e1900 */
[----:B------:R-:W5:Y:S04]  /*02e0*/  LDG.E R25, desc[UR10][R6.64+-0x10] ;  /* 0xfffff00a06197981 */ /* 0x000f68000c1e1900 */
[----:B------:R-:W5:Y:S04]  /*02f0*/  LDG.E R14, desc[UR10][R4.64+-0xc] ;  /* 0xfffff40a040e7981 */ /* 0x000f68000c1e1900 */
[----:B------:R-:W5:Y:S04]  /*0300*/  LDG.E R19, desc[UR10][R6.64+-0xc] ;  /* 0xfffff40a06137981 */ /* 0x000f68000c1e1900 */
[----:B------:R-:W5:Y:S04]  /*0310*/  LDG.E R17, desc[UR10][R6.64+-0x4] ;  /* 0xfffffc0a06117981 */ /* 0x000f68000c1e1900 */
[----:B------:R-:W5:Y:S01]  /*0320*/  LDG.E R29, desc[UR10][R4.64+0x1c] ;  /* 0x00001c0a041d7981 */ /* 0x000f62000c1e1900 */
[----:B--2---:R-:W-:-:S03]  /*0330*/  FFMA R22, R15, R12, R10 ;  /* 0x0000000c0f167223 */ /* 0x004fc6000000000a */
[----:B------:R-:W2:Y:S04]  /*0340*/  LDG.E R10, desc[UR10][R4.64+-0x8] ;  /* 0xfffff80a040a7981 */ /* 0x000ea8000c1e1900 */
[----:B------:R-:W2:Y:S04]  /*0350*/  LDG.E R15, desc[UR10][R6.64+-0x8] ;  /* 0xfffff80a060f7981 */ /* 0x000ea8000c1e1900 */
[----:B------:R-:W2:Y:S01]  /*0360*/  LDG.E R12, desc[UR10][R4.64+-0x4] ;  /* 0xfffffc0a040c7981 */ /* 0x000ea2000c1e1900 */
[----:B---3--:R-:W-:-:S03]  /*0370*/  FFMA R27, R27, R24, R22 ;  /* 0x000000181b1b7223 */ /* 0x008fc60000000016 */
[----:B------:R-:W3:Y:S01]  /*0380*/  LDG.E R24, desc[UR10][R6.64+0x1c] ;  /* 0x00001c0a06187981 */ /* 0x000ee2000c1e1900 */
[----:B----4-:R-:W-:-:S03]  /*0390*/  FFMA R22, R16, R21, R27 ;  /* 0x0000001510167223 */ /* 0x010fc6000000001b */
[----:B------:R-:W4:Y:S04]  /*03a0*/  LDG.E R21, desc[UR10][R4.64] ;  /* 0x0000000a04157981 */ /* 0x000f28000c1e1900 */
[----:B------:R-:W4:Y:S01]  /*03b0*/  LDG.E R16, desc[UR10][R6.64] ;  /* 0x0000000a06107981 */ /* 0x000f22000c1e1900 */
[----:B-----5:R-:W-:-:S03]  /*03c0*/  FFMA R22, R23, R18, R22 ;  /* 0x0000001217167223 */ /* 0x020fc60000000016 */
[----:B------:R-:W5:Y:S04]  /*03d0*/  LDG.E R23, desc[UR10][R4.64+0x4] ;  /* 0x0000040a04177981 */ /* 0x000f68000c1e1900 */
[----:B------:R-:W5:Y:S01]  /*03e0*/  LDG.E R18, desc[UR10][R6.64+0x4] ;  /* 0x0000040a06127981 */ /* 0x000f62000c1e1900 */
[----:B------:R-:W-:-:S03]  /*03f0*/  FFMA R22, R25, R20, R22 ;  /* 0x0000001419167223 */ /* 0x000fc60000000016 */
[----:B------:R-:W3:Y:S04]  /*0400*/  LDG.E R25, desc[UR10][R4.64+0x8] ;  /* 0x0000080a04197981 */ /* 0x000ee8000c1e1900 */
[----:B------:R-:W3:Y:S01]  /*0410*/  LDG.E R20, desc[UR10][R6.64+0x8] ;  /* 0x0000080a06147981 */ /* 0x000ee2000c1e1900 */
[----:B------:R-:W-:-:S03]  /*0420*/  FFMA R22, R19, R14, R22 ;  /* 0x0000000e13167223 */ /* 0x000fc60000000016 */
[----:B------:R-:W3:Y:S04]  /*0430*/  LDG.E R19, desc[UR10][R4.64+0xc] ;  /* 0x00000c0a04137981 */ /* 0x000ee8000c1e1900 */
[----:B------:R-:W3:Y:S04]  /*0440*/  LDG.E R14, desc[UR10][R6.64+0xc] ;  /* 0x00000c0a060e7981 */ /* 0x000ee8000c1e1900 */
[----:B------:R-:W3:Y:S01]  /*0450*/  LDG.E R27, desc[UR10][R4.64+0x14] ;  /* 0x0000140a041b7981 */ /* 0x000ee2000c1e1900 */
[----:B--2---:R-:W-:-:S03]  /*0460*/  FFMA R22, R15, R10, R22 ;  /* 0x0000000a0f167223 */ /* 0x004fc60000000016 */
[----:B------:R-:W2:Y:S04]  /*0470*/  LDG.E R10, desc[UR10][R4.64+0x10] ;  /* 0x0000100a040a7981 */ /* 0x000ea8000c1e1900 */
[----:B------:R-:W2:Y:S01]  /*0480*/  LDG.E R15, desc[UR10][R6.64+0x10] ;  /* 0x0000100a060f7981 */ /* 0x000ea2000c1e1900 */
[----:B------:R-:W-:-:S03]  /*0490*/  FFMA R26, R17, R12, R22 ;  /* 0x0000000c111a7223 */ /* 0x000fc60000000016 */
[----:B------:R-:W2:Y:S04]  /*04a0*/  LDG.E R22, desc[UR10][R6.64+0x14] ;  /* 0x0000140a06167981 */ /* 0x000ea8000c1e1900 */
[----:B------:R0:W2:Y:S04]  /*04b0*/  LDG.E R12, desc[UR10][R4.64+0x18] ;  /* 0x0000180a040c7981 */ /* 0x0000a8000c1e1900 */
[----:B------:R-:W2:Y:S01]  /*04c0*/  LDG.E R17, desc[UR10][R6.64+0x18] ;  /* 0x0000180a06117981 */ /* 0x000ea2000c1e1900 */
[----:B----4-:R-:W-:-:S04]  /*04d0*/  FFMA R21, R16, R21, R26 ;  /* 0x0000001510157223 */ /* 0x010fc8000000001a */
[----:B-----5:R-:W-:Y:S01]  /*04e0*/  FFMA R21, R18, R23, R21 ;  /* 0x0000001712157223 */ /* 0x020fe20000000015 */
[----:B------:R-:W-:-:S03]  /*04f0*/  UIADD3 UR5, UPT, UPT, UR5, 0x10, URZ ;  /* 0x0000001005057890 */ /* 0x000fc6000fffe0ff */
[----:B---3--:R-:W-:Y:S01]  /*0500*/  FFMA R21, R20, R25, R21 ;  /* 0x0000001914157223 */ /* 0x008fe20000000015 */
[----:B------:R-:W-:-:S03]  /*0510*/  UISETP.NE.AND UP1, UPT, UR5, URZ, UPT ;  /* 0x000000ff0500728c */ /* 0x000fc6000bf25270 */
[----:B------:R-:W-:Y:S01]  /*0520*/  FFMA R14, R14, R19, R21 ;  /* 0x000000130e0e7223 */ /* 0x000fe20000000015 */
[----:B0-----:R-:W-:Y:S02]  /*0530*/  IADD3 R4, P0, PT, R4, 0x40, RZ ;  /* 0x0000004004047810 */ /* 0x001fe40007f1e0ff */
[----:B------:R-:W-:Y:S02]  /*0540*/  IADD3 R11, PT, PT, R11, 0x10, RZ ;  /* 0x000000100b0b7810 */ /* 0x000fe40007ffe0ff */
[----:B------:R-:W-:Y:S01]  /*0550*/  IADD3.X R5, PT, PT, RZ, R5, RZ, P0, !PT ;  /* 0x00000005ff057210 */ /* 0x000fe200007fe4ff */
[----:B--2---:R-:W-:-:S04]  /*0560*/  FFMA R15, R15, R10, R14 ;  /* 0x0000000a0f0f7223 */ /* 0x004fc8000000000e */
[----:B------:R-:W-:-:S04]  /*0570*/  FFMA R22, R22, R27, R15 ;  /* 0x0000001b16167223 */ /* 0x000fc8000000000f */
[----:B------:R-:W-:-:S04]  /*0580*/  FFMA R17, R17, R12, R22 ;  /* 0x0000000c11117223 */ /* 0x000fc80000000016 */
[----:B------:R-:W-:Y:S01]  /*0590*/  FFMA R10, R24, R29, R17 ;  /* 0x0000001d180a7223 */ /* 0x000fe20000000011 */
[----:B------:R-:W-:Y:S06]  /*05a0*/  BRA.U UP1, `(.L_x_2) ;  /* 0xfffffffd01247547 */ /* 0x000fec000b83ffff */
.L_x_1:
[----:B------:R-:W-:Y:S05]  /*05b0*/  BRA.U !UP0, `(.L_x_0) ;  /* 0x00000005085c7547 */ /* 0x000fea000b800000 */
[----:B------:R-:W-:Y:S02]  /*05c0*/  UISETP.GE.U32.AND UP0, UPT, UR7, 0x8, UPT ;  /* 0x000000080700788c */ /* 0x000fe4000bf06070 */
[----:B------:R-:W-:-:S04]  /*05d0*/  ULOP3.LUT UR8, UR6, 0x7, URZ, 0xc0, !UPT ;  /* 0x0000000706087892 */ /* 0x000fc8000f8ec0ff */
[----:B------:R-:W-:-:S03]  /*05e0*/  UISETP.NE.AND UP1, UPT, UR8, URZ, UPT ;  /* 0x000000ff0800728c */ /* 0x000fc6000bf25270 */
[----:B------:R-:W-:Y:S08]  /*05f0*/  BRA.U !UP0, `(.L_x_3) ;  /* 0x00000001088c7547 */ /* 0x000ff0000b800000 */
[----:B------:R-:W0:Y:S01]  /*0600*/  LDC.64 R4, c[0x0][0x388] ;  /* 0x0000e200ff047b82 */ /* 0x000e220000000a00 */
[----:B------:R-:W1:Y:S01]  /*0610*/  LDCU.64 UR12, c[0x0][0x388] ;  /* 0x00007100ff0c77ac */ /* 0x000e620008000a00 */
[C---:B------:R-:W-:Y:S02]  /*0620*/  IADD3 R7, PT, PT, R13.reuse, UR4, RZ ;  /* 0x000000040d077c10 */ /* 0x040fe4000fffe0ff */
[----:B------:R-:W-:Y:S02]  /*0630*/  IADD3 R11, P0, PT, R13, UR4, RZ ;  /* 0x000000040d0b7c10 */ /* 0x000fe4000ff1e0ff */
[----:B------:R-:W-:Y:S02]  /*0640*/  IADD3 R3, PT, PT, R8, UR4, RZ ;  /* 0x0000000408037c10 */ /* 0x000fe4000fffe0ff */
[----:B------:R-:W-:Y:S02]  /*0650*/  IADD3.X R12, PT, PT, RZ, RZ, RZ, P0, !PT ;  /* 0x000000ffff0c7210 */ /* 0x000fe400007fe4ff */
[----:B-1----:R-:W-:Y:S01]  /*0660*/  LEA R2, P0, R11, UR12, 0x2 ;  /* 0x0000000c0b027c11 */ /* 0x002fe2000f8010ff */
[----:B0-----:R-:W-:-:S04]  /*0670*/  IMAD.WIDE.U32 R6, R7, 0x4, R4 ;  /* 0x0000000407067825 */ /* 0x001fc800078e0004 */
[----:B------:R-:W-:Y:S01]  /*0680*/  IMAD.WIDE R4, R3, 0x4, R4 ;  /* 0x0000000403047825 */ /* 0x000fe200078e0204 */
[----:B------:R-:W-:Y:S01]  /*0690*/  LEA.HI.X R3, R11, UR13, R12, 0x2, P0 ;  /* 0x0000000d0b037c11 */ /* 0x000fe200080f140c */
        /* <DEDUP_REMOVED lines=16> */
[----:B------:R-:W-:Y:S01]  /*07a0*/  UIADD3 UR4, UPT, UPT, UR4, 0x8, URZ ;  /* 0x0000000804047890 */ /* 0x000fe2000fffe0ff */
[----:B--2---:R-:W-:-:S04]  /*07b0*/  FFMA R14, R17, R14, R10 ;  /* 0x0000000e110e7223 */ /* 0x004fc8000000000a */
[----:B---3--:R-:W-:-:S04]  /*07c0*/  FFMA R14, R19, R16, R14 ;  /* 0x00000010130e7223 */ /* 0x008fc8000000000e */
[----:B----4-:R-:W-:-:S04]  /*07d0*/  FFMA R14, R21, R18, R14 ;  /* 0x00000012150e7223 */ /* 0x010fc8000000000e */
[----:B-----5:R-:W-:-:S04]  /*07e0*/  FFMA R14, R23, R20, R14 ;  /* 0x00000014170e7223 */ /* 0x020fc8000000000e */
[----:B------:R-:W-:-:S04]  /*07f0*/  FFMA R25, R25, R22, R14 ;  /* 0x0000001619197223 */ /* 0x000fc8000000000e */
[----:B------:R-:W-:-:S04]  /*0800*/  FFMA R15, R12, R15, R25 ;  /* 0x0000000f0c0f7223 */ /* 0x000fc80000000019 */
[----:B------:R-:W-:-:S04]  /*0810*/  FFMA R6, R6, R7, R15 ;  /* 0x0000000706067223 */ /* 0x000fc8000000000f */
[----:B------:R-:W-:-:S07]  /*0820*/  FFMA R10, R27, R11, R6 ;  /* 0x0000000b1b0a7223 */ /* 0x000fce0000000006 */
.L_x_3:
        /* <DEDUP_REMOVED lines=22> */
[----:B------:R-:W5:Y:S01]  /*0990*/  LDG.E R18, desc[UR10][R4.64+0xc] ;  /* 0x00000c0a04127981 */ /* 0x000f62000c1e1900 */
[----:B------:R-:W-:Y:S01]  /*09a0*/  UIADD3 UR4, UPT, UPT, UR4, 0x4, URZ ;  /* 0x0000000404047890 */ /* 0x000fe2000fffe0ff */
[----:B--2---:R-:W-:-:S04]  /*09b0*/  FFMA R11, R11, R6, R10 ;  /* 0x000000060b0b7223 */ /* 0x004fc8000000000a */
[----:B---3--:R-:W-:-:S04]  /*09c0*/  FFMA R11, R12, R14, R11 ;  /* 0x0000000e0c0b7223 */ /* 0x008fc8000000000b */
[----:B----4-:R-:W-:-:S04]  /*09d0*/  FFMA R11, R16, R15, R11 ;  /* 0x0000000f100b7223 */ /* 0x010fc8000000000b */
[----:B-----5:R-:W-:-:S07]  /*09e0*/  FFMA R10, R18, R17, R11 ;  /* 0x00000011120a7223 */ /* 0x020fce000000000b */
.L_x_4:
[----:B------:R-:W-:Y:S05]  /*09f0*/  BRA.U !UP1, `(.L_x_0) ;  /* 0x00000001094c7547 */ /* 0x000fea000b800000 */
[----:B------:R-:W0:Y:S01]  /*0a00*/  LDC.64 R2, c[0x0][0x388] ;  /* 0x0000e200ff027b82 */ /* 0x000e220000000a00 */
[----:B------:R-:W-:Y:S01]  /*0a10*/  IADD3 R5, PT, PT, R13, UR4, RZ ;  /* 0x000000040d057c10 */ /* 0x000fe2000fffe0ff */
[----:B------:R-:W-:Y:S01]  /*0a20*/  UIADD3 UR5, UPT, UPT, -UR5, URZ, URZ ;  /* 0x000000ff05057290 */ /* 0x000fe2000fffe1ff */
[----:B------:R-:W-:-:S03]  /*0a30*/  IADD3 R11, PT, PT, R8, UR4, RZ ;  /* 0x00000004080b7c10 */ /* 0x000fc6000fffe0ff */
[----:B0-----:R-:W-:-:S03]  /*0a40*/  IMAD.WIDE.U32 R4, R5, 0x4, R2 ;  /* 0x0000000405047825 */ /* 0x001fc600078e0002 */
[----:B------:R-:W-:Y:S02]  /*0a50*/  MOV R12, R4 ;  /* 0x00000004000c7202 */ /* 0x000fe40000000f00 */
[----:B------:R-:W-:-:S07]  /*0a60*/  MOV R13, R5 ;  /* 0x00000005000d7202 */ /* 0x000fce0000000f00 */
.L_x_5:
[----:B------:R-:W-:Y:S01]  /*0a70*/  IMAD.WIDE R4, R11, 0x4, R2 ;  /* 0x000000040b047825 */ /* 0x000fe200078e0202 */
[----:B------:R-:W-:Y:S02]  /*0a80*/  MOV R6, R12 ;  /* 0x0000000c00067202 */ /* 0x000fe40000000f00 */
[----:B------:R-:W-:-:S03]  /*0a90*/  MOV R7, R13 ;  /* 0x0000000d00077202 */ /* 0x000fc60000000f00 */
[----:B------:R-:W2:Y:S04]  /*0aa0*/  LDG.E R5, desc[UR10][R4.64] ;  /* 0x0000000a04057981 */ /* 0x000ea8000c1e1900 */
[----:B------:R-:W2:Y:S01]  /*0ab0*/  LDG.E R6, desc[UR10][R6.64] ;  /* 0x0000000a06067981 */ /* 0x000ea2000c1e1900 */
[----:B------:R-:W-:Y:S01]  /*0ac0*/  UIADD3 UR5, UPT, UPT, UR5, 0x1, URZ ;  /* 0x0000000105057890 */ /* 0x000fe2000fffe0ff */
[----:B------:R-:W-:Y:S02]  /*0ad0*/  IADD3 R12, P0, PT, R12, 0x4, RZ ;  /* 0x000000040c0c7810 */ /* 0x000fe40007f1e0ff */
[----:B------:R-:W-:Y:S01]  /*0ae0*/  IADD3 R11, PT, PT, R11, 0x1, RZ ;  /* 0x000000010b0b7810 */ /* 0x000fe20007ffe0ff */
[----:B------:R-:W-:Y:S01]  /*0af0*/  UISETP.NE.AND UP0, UPT, UR5, URZ, UPT ;  /* 0x000000ff0500728c */ /* 0x000fe2000bf05270 */
[----:B------:R-:W-:Y:S01]  /*0b00*/  IADD3.X R13, PT, PT, RZ, R13, RZ, P0, !PT ;  /* 0x0000000dff0d7210 */ /* 0x000fe200007fe4ff */
[----:B--2---:R-:W-:-:S07]  /*0b10*/  FFMA R10, R5, R6, R10 ;  /* 0x00000006050a7223 */ /* 0x004fce000000000a */
[----:B------:R-:W-:Y:S05]  /*0b20*/  BRA.U UP0, `(.L_x_5) ;  /* 0xfffffffd00d07547 */ /* 0x000fea000b83ffff */
.L_x_0:
[----:B------:R-:W0:Y:S01]  /*0b30*/  LDC.64 R2, c[0x0][0x390] ;  /* 0x0000e400ff027b82 */ /* 0x000e220000000a00 */
[----:B------:R-:W-:-:S04]  /*0b40*/  IMAD R9, R9, UR9, R0 ;  /* 0x0000000909097c24 */ /* 0x000fc8000f8e0200 */
[----:B0-----:R-:W-:-:S05]  /*0b50*/  IMAD.WIDE R2, R9, 0x4, R2 ;  /* 0x0000000409027825 */ /* 0x001fca00078e0202 */
[----:B------:R-:W-:Y:S01]  /*0b60*/  STG.E desc[UR10][R2.64], R10 ;  /* 0x0000000a02007986 */ /* 0x000fe2000c10190a */
[----:B------:R-:W-:Y:S05]  /*0b70*/  EXIT ;  /* 0x000000000000794d */ /* 0x000fea0003800000 */
.L_x_6:
[----:B------:R-:W-:-:S00]  /*0b80*/  BRA `(.L_x_6) ;  /* 0xfffffffc00fc7947 */ /* 0x000fc0000383ffff */
[----:B------:R-:W-:-:S00]  /*0b90*/  NOP ;  /* 0x0000000000007918 */ /* 0x000fc00000000000 */
        /* <DEDUP_REMOVED lines=14> */
.L_x_7:


//--------------------- .nv.shared.reserved.0     --------------------------
	.section	.nv.shared.reserved.0,"aw",@nobits
	.weak		__nv_reservedSMEM_offset_0_alias
	.size		__nv_reservedSMEM_offset_0_alias, 0, 64
	.other		__nv_reservedSMEM_offset_0_alias,@"STO_CUDA_RESERVED_SHARED STV_DEFAULT"
__nv_reservedSMEM_offset_0_alias:
	.zero		0
	.zero		64


//--------------------- .nv.constant0._Z6kerneliiPfS_ --------------------------
	.section	.nv.constant0._Z6kerneliiPfS_,"a",@progbits
	.sectionflags	@""
	.align	4
.nv.constant0._Z6kerneliiPfS_:
	.zero		920


//--------------------- SYMBOLS --------------------------

	.type		.nv.reservedSmem.offset0,@object
	.size		.nv.reservedSmem.offset0,0x4
